	.headerflags	@"EF_CUDA_TEXMODE_UNIFIED EF_CUDA_64BIT_ADDRESS EF_CUDA_ACCELERATORS EF_CUDA_SM90 EF_CUDA_VIRTUAL_SM(EF_CUDA_SM90)"
	.elftype	@"ET_EXEC"


//--------------------- .nv.info                  --------------------------
	.section	.nv.info,"",@"SHT_CUDA_INFO"
	.align	4


	//----- nvinfo : EIATTR_REGCOUNT
	.align		4
        /*0000*/ 	.byte	0x04, 0x2f
        /*0002*/ 	.short	(.L_3 - .L_2)
	.align		4
.L_2:
        /*0004*/ 	.word	index@(triton_poi_fused__native_batch_norm_legit_no_training_relu_4)
        /*0008*/ 	.word	0x00000016


	//----- nvinfo : EIATTR_MIN_STACK_SIZE
	.align		4
.L_3:
        /*000c*/ 	.byte	0x04, 0x12
        /*000e*/ 	.short	(.L_5 - .L_4)
	.align		4
.L_4:
        /*0010*/ 	.word	index@(triton_poi_fused__native_batch_norm_legit_no_training_relu_4)
        /*0014*/ 	.word	0x00000000


	//----- nvinfo : EIATTR_FRAME_SIZE
	.align		4
.L_5:
        /*0018*/ 	.byte	0x04, 0x11
        /*001a*/ 	.short	(.L_7 - .L_6)
	.align		4
.L_6:
        /*001c*/ 	.word	index@(triton_poi_fused__native_batch_norm_legit_no_training_relu_4)
        /*0020*/ 	.word	0x00000000


	//----- nvinfo : EIATTR_MIN_STACK_SIZE
	.align		4
.L_7:
        /*0024*/ 	.byte	0x04, 0x12
        /*0026*/ 	.short	(.L_9 - .L_8)
	.align		4
.L_8:
        /*0028*/ 	.word	index@(triton_poi_fused__native_batch_norm_legit_no_training_relu_4)
        /*002c*/ 	.word	0x00000000
.L_9:


//--------------------- .nv.info.triton_poi_fused__native_batch_norm_legit_no_training_relu_4 --------------------------
	.section	.nv.info.triton_poi_fused__native_batch_norm_legit_no_training_relu_4,"",@"SHT_CUDA_INFO"
	.sectionflags	@""
	.align	4


	//----- nvinfo : EIATTR_CUDA_API_VERSION
	.align		4
        /*0000*/ 	.byte	0x04, 0x37
        /*0002*/ 	.short	(.L_11 - .L_10)
.L_10:
        /*0004*/ 	.word	0x0000007c


	//----- nvinfo : EIATTR_KPARAM_INFO
	.align		4
.L_11:
        /*0008*/ 	.byte	0x04, 0x17
        /*000a*/ 	.short	(.L_13 - .L_12)
.L_12:
        /*000c*/ 	.word	0x00000000
        /*0010*/ 	.short	0x0006
        /*0012*/ 	.short	0x0030
        /*0014*/ 	.byte	0x00, 0xf0, 0x11, 0x00


	//----- nvinfo : EIATTR_KPARAM_INFO
	.align		4
.L_13:
        /*0018*/ 	.byte	0x04, 0x17
        /*001a*/ 	.short	(.L_15 - .L_14)
.L_14:
        /*001c*/ 	.word	0x00000000
        /*0020*/ 	.short	0x0005
        /*0022*/ 	.short	0x0028
        /*0024*/ 	.byte	0x00, 0xf4, 0x21, 0x00


	//----- nvinfo : EIATTR_KPARAM_INFO
	.align		4
.L_15:
        /*0028*/ 	.byte	0x04, 0x17
        /*002a*/ 	.short	(.L_17 - .L_16)
.L_16:
        /*002c*/ 	.word	0x00000000
        /*0030*/ 	.short	0x0004
        /*0032*/ 	.short	0x0020
        /*0034*/ 	.byte	0x00, 0xf4, 0x21, 0x00


	//----- nvinfo : EIATTR_KPARAM_INFO
	.align		4
.L_17:
        /*0038*/ 	.byte	0x04, 0x17
        /*003a*/ 	.short	(.L_19 - .L_18)
.L_18:
        /*003c*/ 	.word	0x00000000
        /*0040*/ 	.short	0x0003
        /*0042*/ 	.short	0x0018
        /*0044*/ 	.byte	0x00, 0xf4, 0x21, 0x00


	//----- nvinfo : EIATTR_KPARAM_INFO
	.align		4
.L_19:
        /*0048*/ 	.byte	0x04, 0x17
        /*004a*/ 	.short	(.L_21 - .L_20)
.L_20:
        /*004c*/ 	.word	0x00000000
        /*0050*/ 	.short	0x0002
        /*0052*/ 	.short	0x0010
        /*0054*/ 	.byte	0x00, 0xf4, 0x21, 0x00


	//----- nvinfo : EIATTR_KPARAM_INFO
	.align		4
.L_21:
        /*0058*/ 	.byte	0x04, 0x17
        /*005a*/ 	.short	(.L_23 - .L_22)
.L_22:
        /*005c*/ 	.word	0x00000000
        /*0060*/ 	.short	0x0001
        /*0062*/ 	.short	0x0008
        /*0064*/ 	.byte	0x00, 0xf4, 0x21, 0x00


	//----- nvinfo : EIATTR_KPARAM_INFO
	.align		4
.L_23:
        /*0068*/ 	.byte	0x04, 0x17
        /*006a*/ 	.short	(.L_25 - .L_24)
.L_24:
        /*006c*/ 	.word	0x00000000
        /*0070*/ 	.short	0x0000
        /*0072*/ 	.short	0x0000
        /*0074*/ 	.byte	0x00, 0xf4, 0x21, 0x00


	//----- nvinfo : EIATTR_SPARSE_MMA_MASK
	.align		4
.L_25:
        /*0078*/ 	.byte	0x03, 0x50
        /*007a*/ 	.short	0x0000


	//----- nvinfo : EIATTR_MAXREG_COUNT
	.align		4
        /*007c*/ 	.byte	0x03, 0x1b
        /*007e*/ 	.short	0x00ff


	//----- nvinfo : EIATTR_EXIT_INSTR_OFFSETS
	.align		4
        /*0080*/ 	.byte	0x04, 0x1c
        /*0082*/ 	.short	(.L_27 - .L_26)


	//   ....[0]....
.L_26:
        /*0084*/ 	.word	0x000004f0


	//   ....[1]....
        /*0088*/ 	.word	0x00000510


	//----- nvinfo : EIATTR_REQNTID
	.align		4
.L_27:
        /*008c*/ 	.byte	0x04, 0x10
        /*008e*/ 	.short	(.L_29 - .L_28)
.L_28:
        /*0090*/ 	.word	0x00000100
        /*0094*/ 	.word	0x00000001
        /*0098*/ 	.word	0x00000001


	//----- nvinfo : EIATTR_CBANK_PARAM_SIZE
	.align		4
.L_29:
        /*009c*/ 	.byte	0x03, 0x19
        /*009e*/ 	.short	0x0034


	//----- nvinfo : EIATTR_PARAM_CBANK
	.align		4
        /*00a0*/ 	.byte	0x04, 0x0a
        /*00a2*/ 	.short	(.L_31 - .L_30)
	.align		4
.L_30:
        /*00a4*/ 	.word	index@(.nv.constant0.triton_poi_fused__native_batch_norm_legit_no_training_relu_4)
        /*00a8*/ 	.short	0x0210
        /*00aa*/ 	.short	0x0034


	//----- nvinfo : EIATTR_SW_WAR
	.align		4
.L_31:
        /*00ac*/ 	.byte	0x04, 0x36
        /*00ae*/ 	.short	(.L_33 - .L_32)
.L_32:
        /*00b0*/ 	.word	0x00000008
.L_33:


//--------------------- .nv.callgraph             --------------------------
	.section	.nv.callgraph,"",@"SHT_CUDA_CALLGRAPH"
	.align	4
	.sectionentsize	8
	.align		4
        /*0000*/ 	.word	0x00000000
	.align		4
        /*0004*/ 	.word	0xffffffff
	.align		4
        /*0008*/ 	.word	0x00000000
	.align		4
        /*000c*/ 	.word	0xfffffffe
	.align		4
        /*0010*/ 	.word	0x00000000
	.align		4
        /*0014*/ 	.word	0xfffffffd
	.align		4
        /*0018*/ 	.word	0x00000000
	.align		4
        /*001c*/ 	.word	0xfffffffc


//--------------------- .nv.constant4             --------------------------
	.section	.nv.constant4,"a",@progbits
	.align	8
	.align		8
.nv.constant4:
        /*0000*/ 	.dword	_$_str
	.align		8
        /*0008*/ 	.dword	_$_str_$_2


//--------------------- .text.triton_poi_fused__native_batch_norm_legit_no_training_relu_4 --------------------------
	.section	.text.triton_poi_fused__native_batch_norm_legit_no_training_relu_4,"ax",@progbits
	.align	128
        .global         triton_poi_fused__native_batch_norm_legit_no_training_relu_4
        .type           triton_poi_fused__native_batch_norm_legit_no_training_relu_4,@function
        .size           triton_poi_fused__native_batch_norm_legit_no_training_relu_4,(.L_x_1 - triton_poi_fused__native_batch_norm_legit_no_training_relu_4)
        .other          triton_poi_fused__native_batch_norm_legit_no_training_relu_4,@"STO_CUDA_ENTRY STV_DEFAULT"
triton_poi_fused__native_batch_norm_legit_no_training_relu_4:
.text.triton_poi_fused__native_batch_norm_legit_no_training_relu_4:
[----:B------:R-:W0:Y:S01]  /*0000*/  LDC R1, c[0x0][0x28] ;  /* 0x00000a00ff017b82 */ /* 0x000e220000000800 */
[----:B------:R-:W1:Y:S01]  /*0010*/  S2R R0, SR_TID.X ;  /* 0x0000000000007919 */ /* 0x000e620000002100 */
[----:B------:R-:W-:-:S06]  /*0020*/  HFMA2.MMA R2, -RZ, RZ, 0, 0 ;  /* 0x00000000ff027435 */ /* 0x000fcc00000001ff */
[----:B------:R-:W2:Y:S01]  /*0030*/  LDC.64 R10, c[0x0][0x220] ;  /* 0x00008800ff0a7b82 */ /* 0x000ea20000000a00 */
[----:B------:R-:W-:Y:S01]  /*0040*/  ULDC.64 UR4, c[0x0][0x208] ;  /* 0x0000820000047ab9 */ /* 0x000fe20000000a00 */
[----:B------:R-:W3:Y:S06]  /*0050*/  S2R R3, SR_CTAID.X ;  /* 0x0000000000037919 */ /* 0x000eec0000002500 */
[----:B------:R-:W4:Y:S08]  /*0060*/  LDC.64 R8, c[0x0][0x210] ;  /* 0x00008400ff087b82 */ /* 0x000f300000000a00 */
[----:B------:R-:W5:Y:S08]  /*0070*/  LDC.64 R14, c[0x0][0x218] ;  /* 0x00008600ff0e7b82 */ /* 0x000f700000000a00 */
[----:B------:R-:W2:Y:S01]  /*0080*/  LDC.64 R16, c[0x0][0x228] ;  /* 0x00008a00ff107b82 */ /* 0x000ea20000000a00 */
[----:B-1----:R-:W-:-:S07]  /*0090*/  SHF.L.U32 R0, R0, 0x1, RZ ;  /* 0x0000000100007819 */ /* 0x002fce00000006ff */
[----:B------:R-:W1:Y:S01]  /*00a0*/  LDC.64 R18, c[0x0][0x230] ;  /* 0x00008c00ff127b82 */ /* 0x000e620000000a00 */
[----:B------:R-:W-:-:S04]  /*00b0*/  LOP3.LUT R0, R0, 0x1fe, RZ, 0xc0, !PT ;  /* 0x000001fe00007812 */ /* 0x000fc800078ec0ff */
[----:B---3--:R-:W-:-:S04]  /*00c0*/  LEA R3, R3, R0, 0x9 ;  /* 0x0000000003037211 */ /* 0x008fc800078e48ff */
[C---:B------:R-:W-:Y:S01]  /*00d0*/  ISETP.GE.AND P0, PT, R3.reuse, 0x5d0600, PT ;  /* 0x005d06000300780c */ /* 0x040fe20003f06270 */
[----:B------:R-:W-:-:S05]  /*00e0*/  IMAD.HI R0, R3, -0x7be77d73, R2 ;  /* 0x8418828d03007827 */ /* 0x000fca00078e0202 */
[----:B------:R-:W-:-:S04]  /*00f0*/  SHF.R.U32.HI R5, RZ, 0x1f, R0 ;  /* 0x0000001fff057819 */ /* 0x000fc80000011600 */
[----:B------:R-:W-:-:S05]  /*0100*/  LEA.HI.SX32 R5, R0, R5, 0x13 ;  /* 0x0000000500057211 */ /* 0x000fca00078f9aff */
[----:B------:R-:W-:-:S05]  /*0110*/  IMAD.HI R0, R5, 0x2aaaaaab, RZ ;  /* 0x2aaaaaab05007827 */ /* 0x000fca00078e02ff */
[----:B------:R-:W-:-:S04]  /*0120*/  SHF.R.U32.HI R7, RZ, 0x1f, R0 ;  /* 0x0000001fff077819 */ /* 0x000fc80000011600 */
[----:B------:R-:W-:-:S05]  /*0130*/  LEA.HI R0, R0, R7, RZ, 0x1c ;  /* 0x0000000700007211 */ /* 0x000fca00078fe0ff */
[----:B------:R-:W-:Y:S01]  /*0140*/  IMAD R13, R0, -0x60, R5 ;  /* 0xffffffa0000d7824 */ /* 0x000fe200078e0205 */
[----:B------:R-:W-:-:S03]  /*0150*/  MOV R0, RZ ;  /* 0x000000ff00007202 */ /* 0x000fc60000000f00 */
[----:B--2---:R-:W-:-:S05]  /*0160*/  IMAD.WIDE R10, R13, 0x4, R10 ;  /* 0x000000040d0a7825 */ /* 0x004fca00078e020a */
[----:B------:R-:W2:Y:S04]  /*0170*/  @!P0 LDG.E.EL R0, desc[UR4][R10.64] ;  /* 0x000000040a008981 */ /* 0x000ea8000c2e1900 */
[----:B------:R3:W2:Y:S01]  /*0180*/  @!P0 LDG.E.EL R2, desc[UR4][R10.64] ;  /* 0x000000040a028981 */ /* 0x0006a2000c2e1900 */
[----:B------:R-:W-:Y:S02]  /*0190*/  CS2R R6, SRZ ;  /* 0x0000000000067805 */ /* 0x000fe4000001ff00 */
[----:B------:R-:W-:Y:S01]  /*01a0*/  CS2R R4, SRZ ;  /* 0x0000000000047805 */ /* 0x000fe2000001ff00 */
[----:B----4-:R-:W-:-:S04]  /*01b0*/  IMAD.WIDE R8, R3, 0x4, R8 ;  /* 0x0000000403087825 */ /* 0x010fc800078e0208 */
[C---:B-----5:R-:W-:Y:S01]  /*01c0*/  IMAD.WIDE R14, R13.reuse, 0x4, R14 ;  /* 0x000000040d0e7825 */ /* 0x060fe200078e020e */
[----:B------:R4:W5:Y:S04]  /*01d0*/  @!P0 LDG.E.64 R4, desc[UR4][R8.64] ;  /* 0x0000000408048981 */ /* 0x000968000c1e1b00 */
[----:B------:R-:W5:Y:S01]  /*01e0*/  @!P0 LDG.E.EL R7, desc[UR4][R14.64] ;  /* 0x000000040e078981 */ /* 0x000f62000c2e1900 */
[C---:B0-----:R-:W-:Y:S01]  /*01f0*/  IMAD.WIDE R16, R13.reuse, 0x4, R16 ;  /* 0x000000040d107825 */ /* 0x041fe200078e0210 */
[----:B---3--:R-:W-:Y:S02]  /*0200*/  CS2R R10, SRZ ;  /* 0x00000000000a7805 */ /* 0x008fe4000001ff00 */
[----:B------:R0:W3:Y:S01]  /*0210*/  @!P0 LDG.E.EL R6, desc[UR4][R14.64] ;  /* 0x000000040e068981 */ /* 0x0000e2000c2e1900 */
[----:B-1----:R-:W-:Y:S01]  /*0220*/  IMAD.WIDE R18, R13, 0x4, R18 ;  /* 0x000000040d127825 */ /* 0x002fe200078e0212 */
[----:B------:R-:W-:Y:S01]  /*0230*/  CS2R R12, SRZ ;  /* 0x00000000000c7805 */ /* 0x000fe2000001ff00 */
[----:B----4-:R-:W1:Y:S01]  /*0240*/  LDC.64 R8, c[0x0][0x238] ;  /* 0x00008e00ff087b82 */ /* 0x010e620000000a00 */
[----:B------:R-:W4:Y:S04]  /*0250*/  @!P0 LDG.E.EL R10, desc[UR4][R16.64] ;  /* 0x00000004100a8981 */ /* 0x000f28000c2e1900 */
[----:B------:R0:W3:Y:S04]  /*0260*/  @!P0 LDG.E.EL R13, desc[UR4][R16.64] ;  /* 0x00000004100d8981 */ /* 0x0000e8000c2e1900 */
[----:B------:R-:W3:Y:S04]  /*0270*/  @!P0 LDG.E.EL R12, desc[UR4][R18.64] ;  /* 0x00000004120c8981 */ /* 0x000ee8000c2e1900 */
[----:B------:R-:W4:Y:S01]  /*0280*/  @!P0 LDG.E.EL R11, desc[UR4][R18.64] ;  /* 0x00000004120b8981 */ /* 0x000f22000c2e1900 */
[----:B--2---:R-:W-:Y:S01]  /*0290*/  FADD R0, R0, 0.0010000000474974513054 ;  /* 0x3a83126f00007421 */ /* 0x004fe20000000000 */
[----:B------:R-:W-:-:S03]  /*02a0*/  FADD R2, R2, 0.0010000000474974513054 ;  /* 0x3a83126f02027421 */ /* 0x000fc60000000000 */
[----:B0-----:R-:W0:Y:S08]  /*02b0*/  MUFU.SQRT R14, R0 ;  /* 0x00000000000e7308 */ /* 0x001e300000002000 */
[----:B------:R-:W2:Y:S01]  /*02c0*/  MUFU.SQRT R15, R2 ;  /* 0x00000002000f7308 */ /* 0x000ea20000002000 */
[C---:B0-----:R-:W-:Y:S02]  /*02d0*/  FSETP.GT.AND P1, PT, R14.reuse, 8.50705917302346158658e+37, PT ;  /* 0x7e8000000e00780b */ /* 0x041fe40003f24000 */
[----:B------:R-:W-:-:S02]  /*02e0*/  FSETP.GEU.AND P3, PT, R14, 1.175494350822287508e-38, PT ;  /* 0x008000000e00780b */ /* 0x000fc40003f6e000 */
[C---:B--2---:R-:W-:Y:S02]  /*02f0*/  FSETP.GT.AND P2, PT, R15.reuse, 8.50705917302346158658e+37, PT ;  /* 0x7e8000000f00780b */ /* 0x044fe40003f44000 */
[----:B------:R-:W-:-:S07]  /*0300*/  FSETP.GEU.AND P4, PT, R15, 1.175494350822287508e-38, PT ;  /* 0x008000000f00780b */ /* 0x000fce0003f8e000 */
[----:B------:R-:W-:Y:S01]  /*0310*/  @P1 FMUL R14, R14, 0.25 ;  /* 0x3e8000000e0e1820 */ /* 0x000fe20000400000 */
[----:B------:R-:W-:-:S03]  /*0320*/  HFMA2.MMA R0, -RZ, RZ, 1.625, 0 ;  /* 0x3e800000ff007435 */ /* 0x000fc600000001ff */
[----:B------:R-:W-:Y:S01]  /*0330*/  @!P3 FMUL R14, R14, 16777216 ;  /* 0x4b8000000e0eb820 */ /* 0x000fe20000400000 */
[----:B------:R-:W-:-:S04]  /*0340*/  @P2 FMUL R15, R15, 0.25 ;  /* 0x3e8000000f0f2820 */ /* 0x000fc80000400000 */
[----:B------:R-:W-:Y:S01]  /*0350*/  @!P4 FMUL R15, R15, 16777216 ;  /* 0x4b8000000f0fc820 */ /* 0x000fe20000400000 */
[----:B------:R-:W0:Y:S01]  /*0360*/  MUFU.RCP R14, R14 ;  /* 0x0000000e000e7308 */ /* 0x000e220000001000 */
[----:B------:R-:W-:Y:S02]  /*0370*/  FSEL R17, R0, 1, P1 ;  /* 0x3f80000000117808 */ /* 0x000fe40000800000 */
[----:B------:R-:W-:-:S05]  /*0380*/  MOV R2, RZ ;  /* 0x000000ff00027202 */ /* 0x000fca0000000f00 */
[----:B------:R-:W2:Y:S01]  /*0390*/  MUFU.RCP R15, R15 ;  /* 0x0000000f000f7308 */ /* 0x000ea20000001000 */
[----:B------:R-:W-:Y:S01]  /*03a0*/  FSEL R0, R0, 1, P2 ;  /* 0x3f80000000007808 */ /* 0x000fe20001000000 */
[----:B------:R-:W-:-:S04]  /*03b0*/  IMAD.HI R2, R3, -0x4fdf51ef, R2 ;  /* 0xb020ae1103027827 */ /* 0x000fc800078e0202 */
[----:B------:R-:W-:Y:S01]  /*03c0*/  @!P3 FMUL R17, R17, 16777216 ;  /* 0x4b8000001111b820 */ /* 0x000fe20000400000 */
[----:B------:R-:W-:Y:S01]  /*03d0*/  @!P4 FMUL R0, R0, 16777216 ;  /* 0x4b8000000000c820 */ /* 0x000fe20000400000 */
[----:B-----5:R-:W-:Y:S01]  /*03e0*/  FADD R4, -R7, R4 ;  /* 0x0000000407047221 */ /* 0x020fe20000000100 */
[----:B------:R-:W-:Y:S01]  /*03f0*/  SHF.R.U32.HI R7, RZ, 0x1f, R2 ;  /* 0x0000001fff077819 */ /* 0x000fe20000011602 */
[----:B0-----:R-:W-:Y:S01]  /*0400*/  FMUL R17, R14, R17 ;  /* 0x000000110e117220 */ /* 0x001fe20000400000 */
[----:B---3--:R-:W-:Y:S01]  /*0410*/  FADD R5, -R6, R5 ;  /* 0x0000000506057221 */ /* 0x008fe20000000100 */
[----:B--2---:R-:W-:Y:S01]  /*0420*/  FMUL R0, R15, R0 ;  /* 0x000000000f007220 */ /* 0x004fe20000400000 */
[----:B------:R-:W-:Y:S01]  /*0430*/  LEA.HI.SX32 R7, R2, R7, 0xc ;  /* 0x0000000702077211 */ /* 0x000fe200078f62ff */
[----:B------:R-:W-:Y:S02]  /*0440*/  FMUL R17, R4, R17 ;  /* 0x0000001104117220 */ /* 0x000fe40000400000 */
[----:B------:R-:W-:-:S02]  /*0450*/  FMUL R0, R5, R0 ;  /* 0x0000000005007220 */ /* 0x000fc40000400000 */
[----:B------:R-:W-:Y:S01]  /*0460*/  FFMA R12, R17, R13, R12 ;  /* 0x0000000d110c7223 */ /* 0x000fe2000000000c */
[C---:B------:R-:W-:Y:S02]  /*0470*/  IMAD R2, R7.reuse, -0x174180, R3 ;  /* 0xffe8be8007027824 */ /* 0x040fe400078e0203 */
[----:B----4-:R-:W-:Y:S02]  /*0480*/  FFMA R0, R0, R10, R11 ;  /* 0x0000000a00007223 */ /* 0x010fe4000000000b */
[----:B------:R-:W-:Y:S01]  /*0490*/  IMAD R7, R7, 0x26c280, R2 ;  /* 0x0026c28007077824 */ /* 0x000fe200078e0202 */
[----:B------:R-:W-:Y:S02]  /*04a0*/  FSETP.GEU.AND P1, PT, R12, RZ, PT ;  /* 0x000000ff0c00720b */ /* 0x000fe40003f2e000 */
[----:B------:R-:W-:Y:S01]  /*04b0*/  FSETP.GEU.AND P2, PT, R0, RZ, PT ;  /* 0x000000ff0000720b */ /* 0x000fe20003f4e000 */
[----:B-1----:R-:W-:Y:S01]  /*04c0*/  IMAD.WIDE R8, R7, 0x4, R8 ;  /* 0x0000000407087825 */ /* 0x002fe200078e0208 */
[----:B------:R-:W-:-:S02]  /*04d0*/  FSEL R12, R12, RZ, P1 ;  /* 0x000000ff0c0c7208 */ /* 0x000fc40000800000 */
[----:B------:R-:W-:Y:S01]  /*04e0*/  FSEL R13, R0, RZ, P2 ;  /* 0x000000ff000d7208 */ /* 0x000fe20001000000 */
[----:B------:R-:W-:Y:S08]  /*04f0*/  @P0 EXIT ;  /* 0x000000000000094d */ /* 0x000ff00003800000 */
[----:B------:R-:W-:Y:S01]  /*0500*/  STG.E.64 desc[UR4][R8.64], R12 ;  /* 0x0000000c08007986 */ /* 0x000fe2000c101b04 */
[----:B------:R-:W-:Y:S05]  /*0510*/  EXIT ;  /* 0x000000000000794d */ /* 0x000fea0003800000 */
.L_x_0:
[----:B------:R-:W-:-:S00]  /*0520*/  BRA `(.L_x_0) ;  /* 0xfffffffc00fc7947 */ /* 0x000fc0000383ffff */
[----:B------:R-:W-:-:S00]  /*0530*/  NOP ;  /* 0x0000000000007918 */ /* 0x000fc00000000000 */
        /* <DEDUP_REMOVED lines=12> */
.L_x_1:


//--------------------- .nv.global.init           --------------------------
	.section	.nv.global.init,"aw",@progbits
.nv.global.init:
	.type		_$_str,@object
	.size		_$_str,(_$_str_$_2 - _$_str)
_$_str:
        /*0000*/ 	.byte	0x5f, 0x5f, 0x43, 0x55, 0x44, 0x41, 0x5f, 0x46, 0x54, 0x5a, 0x00
	.type		_$_str_$_2,@object
	.size		_$_str_$_2,(.L_1 - _$_str_$_2)
_$_str_$_2:
        /*000b*/ 	.byte	0x5f, 0x5f, 0x43, 0x55, 0x44, 0x41, 0x5f, 0x50, 0x52, 0x45, 0x43, 0x5f, 0x53, 0x51, 0x52, 0x54
        /*001b*/ 	.byte	0x00
.L_1:


//--------------------- .nv.constant0.triton_poi_fused__native_batch_norm_legit_no_training_relu_4 --------------------------
	.section	.nv.constant0.triton_poi_fused__native_batch_norm_legit_no_training_relu_4,"a",@progbits
	.sectionflags	@""
	.align	4
.nv.constant0.triton_poi_fused__native_batch_norm_legit_no_training_relu_4:
	.zero		580
